//
// Generated by NVIDIA NVVM Compiler
//
// Compiler Build ID: CL-36424714
// Cuda compilation tools, release 13.0, V13.0.88
// Based on NVVM 20.0.0
//

.version 9.0
.target sm_100
.address_size 64

	// .globl	_Z5totalPfS_i
// _ZZ5totalPfS_iE3tmp has been demoted

.visible .entry _Z5totalPfS_i(
	.param .u64 .ptr .align 1 _Z5totalPfS_i_param_0,
	.param .u64 .ptr .align 1 _Z5totalPfS_i_param_1,
	.param .u32 _Z5totalPfS_i_param_2
)
{
	.reg .pred 	%p<13>;
	.reg .b32 	%r<15>;
	.reg .b32 	%f<34>;
	.reg .b64 	%rd<9>;
	// demoted variable
	.shared .align 4 .b8 _ZZ5totalPfS_iE3tmp[4096];
	ld.param.u64 	%rd3, [_Z5totalPfS_i_param_0];
	ld.param.u64 	%rd2, [_Z5totalPfS_i_param_1];
	ld.param.u32 	%r6, [_Z5totalPfS_i_param_2];
	cvta.to.global.u64 	%rd4, %rd3;
	mov.u32 	%r1, %ctaid.x;
	mov.u32 	%r7, %ntid.x;
	mov.u32 	%r2, %tid.x;
	mad.lo.s32 	%r8, %r1, %r7, %r2;
	shl.b32 	%r3, %r8, 1;
	setp.ge.s32 	%p1, %r3, %r6;
	mul.wide.s32 	%rd5, %r3, 4;
	add.s64 	%rd1, %rd4, %rd5;
	shl.b32 	%r9, %r2, 3;
	mov.u32 	%r10, _ZZ5totalPfS_iE3tmp;
	add.s32 	%r4, %r10, %r9;
	@%p1 bra 	$L__BB0_2;
	ld.global.f32 	%f1, [%rd1];
	st.shared.f32 	[%r4], %f1;
	bra.uni 	$L__BB0_3;
$L__BB0_2:
	mov.b32 	%r11, 0;
	st.shared.u32 	[%r4], %r11;
$L__BB0_3:
	add.s32 	%r12, %r3, 1;
	setp.ge.s32 	%p2, %r12, %r6;
	@%p2 bra 	$L__BB0_5;
	ld.global.f32 	%f2, [%rd1+4];
	st.shared.f32 	[%r4+4], %f2;
	bra.uni 	$L__BB0_6;
$L__BB0_5:
	mov.b32 	%r13, 0;
	st.shared.u32 	[%r4+4], %r13;
$L__BB0_6:
	shl.b32 	%r14, %r2, 2;
	sub.s32 	%r5, %r4, %r14;
	bar.sync 	0;
	setp.gt.u32 	%p3, %r2, 511;
	@%p3 bra 	$L__BB0_8;
	ld.shared.f32 	%f3, [%r5+2048];
	ld.shared.f32 	%f4, [%r5];
	add.f32 	%f5, %f3, %f4;
	st.shared.f32 	[%r5], %f5;
$L__BB0_8:
	bar.sync 	0;
	setp.gt.u32 	%p4, %r2, 255;
	@%p4 bra 	$L__BB0_10;
	ld.shared.f32 	%f6, [%r5+1024];
	ld.shared.f32 	%f7, [%r5];
	add.f32 	%f8, %f6, %f7;
	st.shared.f32 	[%r5], %f8;
$L__BB0_10:
	bar.sync 	0;
	setp.gt.u32 	%p5, %r2, 127;
	@%p5 bra 	$L__BB0_12;
	ld.shared.f32 	%f9, [%r5+512];
	ld.shared.f32 	%f10, [%r5];
	add.f32 	%f11, %f9, %f10;
	st.shared.f32 	[%r5], %f11;
$L__BB0_12:
	bar.sync 	0;
	setp.gt.u32 	%p6, %r2, 63;
	@%p6 bra 	$L__BB0_14;
	ld.shared.f32 	%f12, [%r5+256];
	ld.shared.f32 	%f13, [%r5];
	add.f32 	%f14, %f12, %f13;
	st.shared.f32 	[%r5], %f14;
$L__BB0_14:
	bar.sync 	0;
	setp.gt.u32 	%p7, %r2, 31;
	@%p7 bra 	$L__BB0_16;
	ld.shared.f32 	%f15, [%r5+128];
	ld.shared.f32 	%f16, [%r5];
	add.f32 	%f17, %f15, %f16;
	st.shared.f32 	[%r5], %f17;
$L__BB0_16:
	bar.sync 	0;
	setp.gt.u32 	%p8, %r2, 15;
	@%p8 bra 	$L__BB0_18;
	ld.shared.f32 	%f18, [%r5+64];
	ld.shared.f32 	%f19, [%r5];
	add.f32 	%f20, %f18, %f19;
	st.shared.f32 	[%r5], %f20;
$L__BB0_18:
	bar.sync 	0;
	setp.gt.u32 	%p9, %r2, 7;
	@%p9 bra 	$L__BB0_20;
	ld.shared.f32 	%f21, [%r5+32];
	ld.shared.f32 	%f22, [%r5];
	add.f32 	%f23, %f21, %f22;
	st.shared.f32 	[%r5], %f23;
$L__BB0_20:
	bar.sync 	0;
	setp.gt.u32 	%p10, %r2, 3;
	@%p10 bra 	$L__BB0_22;
	ld.shared.f32 	%f24, [%r5+16];
	ld.shared.f32 	%f25, [%r5];
	add.f32 	%f26, %f24, %f25;
	st.shared.f32 	[%r5], %f26;
$L__BB0_22:
	bar.sync 	0;
	setp.gt.u32 	%p11, %r2, 1;
	@%p11 bra 	$L__BB0_24;
	ld.shared.f32 	%f27, [%r5+8];
	ld.shared.f32 	%f28, [%r5];
	add.f32 	%f29, %f27, %f28;
	st.shared.f32 	[%r5], %f29;
$L__BB0_24:
	bar.sync 	0;
	setp.ne.s32 	%p12, %r2, 0;
	@%p12 bra 	$L__BB0_26;
	ld.shared.f32 	%f30, [_ZZ5totalPfS_iE3tmp+4];
	ld.shared.f32 	%f31, [%r5];
	add.f32 	%f32, %f30, %f31;
	st.shared.f32 	[%r5], %f32;
$L__BB0_26:
	cvta.to.global.u64 	%rd6, %rd2;
	ld.shared.f32 	%f33, [_ZZ5totalPfS_iE3tmp];
	mul.wide.u32 	%rd7, %r1, 4;
	add.s64 	%rd8, %rd6, %rd7;
	st.global.f32 	[%rd8], %f33;
	ret;

}


// ===== COMPILED SASS (sm_100) =====

	.target	sm_100

	.elftype	@"ET_EXEC"


//--------------------- .note.nv.tkinfo           --------------------------
	.section	.note.nv.tkinfo,"",@"SHT_NOTE"
	.sectionflags	@"SHF_NOTE_NV_TKINFO"
	.tkinfo
        /*0018*/ 	.word	0x00000002
        /*0030*/ 	.string	""
        /*0030*/ 	.string	"ptxas"
        /*0030*/ 	.string	"Cuda compilation tools, release 13.0, V13.0.88"
        /*0030*/ 	.string	"Build cuda_13.0.r13.0/compiler.36424714_0"
        /*0030*/ 	.string	"-arch sm_100 -m 64 "



//--------------------- .note.nv.cuinfo           --------------------------
	.section	.note.nv.cuinfo,"",@"SHT_NOTE"
	.sectionflags	@"SHF_NOTE_NV_CUINFO"
        /*0018*/ 	.short	0x0002
        /*001a*/ 	.short	0x0064
        /*001c*/ 	.short	0x0082
	.zero		2


//--------------------- .nv.info                  --------------------------
	.section	.nv.info,"",@"SHT_CUDA_INFO"
	.align	4


	//----- nvinfo : EIATTR_REGCOUNT
	.align		4
        /*0000*/ 	.byte	0x04, 0x2f
        /*0002*/ 	.short	(.L_1 - .L_0)
	.align		4
.L_0:
        /*0004*/ 	.word	index@(_Z5totalPfS_i)
        /*0008*/ 	.word	0x0000000c


	//----- nvinfo : EIATTR_FRAME_SIZE
	.align		4
.L_1:
        /*000c*/ 	.byte	0x04, 0x11
        /*000e*/ 	.short	(.L_3 - .L_2)
	.align		4
.L_2:
        /*0010*/ 	.word	index@(_Z5totalPfS_i)
        /*0014*/ 	.word	0x00000000


	//----- nvinfo : EIATTR_MIN_STACK_SIZE
	.align		4
.L_3:
        /*0018*/ 	.byte	0x04, 0x12
        /*001a*/ 	.short	(.L_5 - .L_4)
	.align		4
.L_4:
        /*001c*/ 	.word	index@(_Z5totalPfS_i)
        /*0020*/ 	.word	0x00000000
.L_5:


//--------------------- .nv.compat                --------------------------
	.section	.nv.compat,"",@"SHT_CUDA_COMPAT_INFO"
	.align	4
        /*0000*/ 	.byte	0x02, 0x09, 0x00, 0x00, 0x02, 0x02, 0x01, 0x00, 0x02, 0x05, 0x05, 0x00, 0x03, 0x07, 0x01, 0x01
        /*0010*/ 	.byte	0x02, 0x03, 0x00, 0x00, 0x02, 0x06, 0x01, 0x00, 0x04, 0x0b, 0x08, 0x00, 0x09, 0x00, 0x00, 0x00
        /*0020*/ 	.byte	0x00, 0x00, 0x00, 0x00


//--------------------- .nv.info._Z5totalPfS_i    --------------------------
	.section	.nv.info._Z5totalPfS_i,"",@"SHT_CUDA_INFO"
	.sectionflags	@""
	.align	4


	//----- nvinfo : EIATTR_CUDA_API_VERSION
	.align		4
        /*0000*/ 	.byte	0x04, 0x37
        /*0002*/ 	.short	(.L_7 - .L_6)
.L_6:
        /*0004*/ 	.word	0x00000082


	//----- nvinfo : EIATTR_KPARAM_INFO
	.align		4
.L_7:
        /*0008*/ 	.byte	0x04, 0x17
        /*000a*/ 	.short	(.L_9 - .L_8)
.L_8:
        /*000c*/ 	.word	0x00000000
        /*0010*/ 	.short	0x0002
        /*0012*/ 	.short	0x0010
        /*0014*/ 	.byte	0x00, 0xf0, 0x11, 0x00


	//----- nvinfo : EIATTR_KPARAM_INFO
	.align		4
.L_9:
        /*0018*/ 	.byte	0x04, 0x17
        /*001a*/ 	.short	(.L_11 - .L_10)
.L_10:
        /*001c*/ 	.word	0x00000000
        /*0020*/ 	.short	0x0001
        /*0022*/ 	.short	0x0008
        /*0024*/ 	.byte	0x00, 0xf5, 0x21, 0x00


	//----- nvinfo : EIATTR_KPARAM_INFO
	.align		4
.L_11:
        /*0028*/ 	.byte	0x04, 0x17
        /*002a*/ 	.short	(.L_13 - .L_12)
.L_12:
        /*002c*/ 	.word	0x00000000
        /*0030*/ 	.short	0x0000
        /*0032*/ 	.short	0x0000
        /*0034*/ 	.byte	0x00, 0xf5, 0x21, 0x00


	//----- nvinfo : EIATTR_SPARSE_MMA_MASK
	.align		4
.L_13:
        /*0038*/ 	.byte	0x03, 0x50
        /*003a*/ 	.short	0x0000


	//----- nvinfo : EIATTR_MAXREG_COUNT
	.align		4
        /*003c*/ 	.byte	0x03, 0x1b
        /*003e*/ 	.short	0x00ff


	//----- nvinfo : EIATTR_NUM_BARRIERS
	.align		4
        /*0040*/ 	.byte	0x02, 0x4c
        /*0042*/ 	.byte	0x01
	.zero		1


	//----- nvinfo : EIATTR_MERCURY_ISA_VERSION
	.align		4
        /*0044*/ 	.byte	0x03, 0x5f
        /*0046*/ 	.short	0x0101


	//----- nvinfo : EIATTR_VRC_CTA_INIT_COUNT
	.align		4
        /*0048*/ 	.byte	0x02, 0x4a
	.zero		1
	.zero		1


	//----- nvinfo : EIATTR_EXIT_INSTR_OFFSETS
	.align		4
        /*004c*/ 	.byte	0x04, 0x1c
        /*004e*/ 	.short	(.L_15 - .L_14)


	//   ....[0]....
.L_14:
        /*0050*/ 	.word	0x000005c0


	//----- nvinfo : EIATTR_CRS_STACK_SIZE
	.align		4
.L_15:
        /*0054*/ 	.byte	0x04, 0x1e
        /*0056*/ 	.short	(.L_17 - .L_16)
.L_16:
        /*0058*/ 	.word	0x00000000


	//----- nvinfo : EIATTR_CBANK_PARAM_SIZE
	.align		4
.L_17:
        /*005c*/ 	.byte	0x03, 0x19
        /*005e*/ 	.short	0x0014


	//----- nvinfo : EIATTR_PARAM_CBANK
	.align		4
        /*0060*/ 	.byte	0x04, 0x0a
        /*0062*/ 	.short	(.L_19 - .L_18)
	.align		4
.L_18:
        /*0064*/ 	.word	index@(.nv.constant0._Z5totalPfS_i)
        /*0068*/ 	.short	0x0380
        /*006a*/ 	.short	0x0014


	//----- nvinfo : EIATTR_SW_WAR
	.align		4
.L_19:
        /*006c*/ 	.byte	0x04, 0x36
        /*006e*/ 	.short	(.L_21 - .L_20)
.L_20:
        /*0070*/ 	.word	0x00000008
.L_21:


//--------------------- .nv.callgraph             --------------------------
	.section	.nv.callgraph,"",@"SHT_CUDA_CALLGRAPH"
	.align	4
	.sectionentsize	8
	.align		4
        /*0000*/ 	.word	0x00000000
	.align		4
        /*0004*/ 	.word	0xffffffff
	.align		4
        /*0008*/ 	.word	0x00000000
	.align		4
        /*000c*/ 	.word	0xfffffffe
	.align		4
        /*0010*/ 	.word	0x00000000
	.align		4
        /*0014*/ 	.word	0xfffffffd
	.align		4
        /*0018*/ 	.word	0x00000000
	.align		4
        /*001c*/ 	.word	0xfffffffc


//--------------------- .text._Z5totalPfS_i       --------------------------
	.section	.text._Z5totalPfS_i,"ax",@progbits
	.align	128
        .global         _Z5totalPfS_i
        .type           _Z5totalPfS_i,@function
        .size           _Z5totalPfS_i,(.L_x_4 - _Z5totalPfS_i)
        .other          _Z5totalPfS_i,@"STO_CUDA_ENTRY STV_DEFAULT"
_Z5totalPfS_i:
.text._Z5totalPfS_i:
[----:B------:R-:W-:Y:S01]  /*0000*/  LDC R1, c[0x0][0x37c] ;  /* 0x0000df00ff017b82 */ /* 0x000fe20000000800 */
[----:B------:R-:W0:Y:S01]  /*0010*/  S2R R0, SR_CTAID.X ;  /* 0x0000000000007919 */ /* 0x000e220000002500 */
[----:B------:R-:W0:Y:S06]  /*0020*/  LDCU UR4, c[0x0][0x360] ;  /* 0x00006c00ff0477ac */ /* 0x000e2c0008000800 */
[----:B------:R-:W1:Y:S01]  /*0030*/  LDC.64 R4, c[0x0][0x380] ;  /* 0x0000e000ff047b82 */ /* 0x000e620000000a00 */
[----:B------:R-:W0:Y:S01]  /*0040*/  S2R R3, SR_TID.X ;  /* 0x0000000000037919 */ /* 0x000e220000002100 */
[----:B------:R-:W2:Y:S01]  /*0050*/  LDCU UR8, c[0x0][0x390] ;  /* 0x00007200ff0877ac */ /* 0x000ea20008000800 */
[----:B------:R-:W3:Y:S01]  /*0060*/  LDCU.64 UR6, c[0x0][0x358] ;  /* 0x00006b00ff0677ac */ /* 0x000ee20008000a00 */
[----:B0-----:R-:W-:-:S05]  /*0070*/  IMAD R2, R0, UR4, R3 ;  /* 0x0000000400027c24 */ /* 0x001fca000f8e0203 */
[----:B------:R-:W-:-:S04]  /*0080*/  SHF.L.U32 R7, R2, 0x1, RZ ;  /* 0x0000000102077819 */ /* 0x000fc800000006ff */
[C---:B--2---:R-:W-:Y:S01]  /*0090*/  ISETP.GE.AND P0, PT, R7.reuse, UR8, PT ;  /* 0x0000000807007c0c */ /* 0x044fe2000bf06270 */
[----:B-1----:R-:W-:-:S12]  /*00a0*/  IMAD.WIDE R4, R7, 0x4, R4 ;  /* 0x0000000407047825 */ /* 0x002fd800078e0204 */
[----:B---3--:R-:W2:Y:S01]  /*00b0*/  @!P0 LDG.E R9, desc[UR6][R4.64] ;  /* 0x0000000604098981 */ /* 0x008ea2000c1e1900 */
[----:B------:R-:W0:Y:S01]  /*00c0*/  S2UR UR5, SR_CgaCtaId ;  /* 0x00000000000579c3 */ /* 0x000e220000008800 */
[----:B------:R-:W-:Y:S01]  /*00d0*/  UMOV UR4, 0x400 ;  /* 0x0000040000047882 */ /* 0x000fe20000000000 */
[----:B------:R-:W-:Y:S01]  /*00e0*/  IADD3 R7, PT, PT, R7, 0x1, RZ ;  /* 0x0000000107077810 */ /* 0x000fe20007ffe0ff */
[----:B------:R-:W-:Y:S01]  /*00f0*/  BSSY.RECONVERGENT B0, `(.L_x_0) ;  /* 0x000000b000007945 */ /* 0x000fe20003800200 */
[----:B0-----:R-:W-:-:S06]  /*0100*/  ULEA UR4, UR5, UR4, 0x18 ;  /* 0x0000000405047291 */ /* 0x001fcc000f8ec0ff */
[----:B------:R-:W-:-:S05]  /*0110*/  LEA R2, R3, UR4, 0x3 ;  /* 0x0000000403027c11 */ /* 0x000fca000f8e18ff */
[----:B--2---:R0:W-:Y:S04]  /*0120*/  @!P0 STS [R2], R9 ;  /* 0x0000000902008388 */ /* 0x0041e80000000800 */
[----:B------:R0:W-:Y:S01]  /*0130*/  @P0 STS [R2], RZ ;  /* 0x000000ff02000388 */ /* 0x0001e20000000800 */
[----:B------:R-:W-:-:S13]  /*0140*/  ISETP.GE.AND P0, PT, R7, UR8, PT ;  /* 0x0000000807007c0c */ /* 0x000fda000bf06270 */
[----:B0-----:R-:W-:Y:S05]  /*0150*/  @P0 BRA `(.L_x_1) ;  /* 0x00000000000c0947 */ /* 0x001fea0003800000 */
[----:B------:R-:W2:Y:S04]  /*0160*/  LDG.E R5, desc[UR6][R4.64+0x4] ;  /* 0x0000040604057981 */ /* 0x000ea8000c1e1900 */
[----:B--2---:R1:W-:Y:S01]  /*0170*/  STS [R2+0x4], R5 ;  /* 0x0000040502007388 */ /* 0x0043e20000000800 */
[----:B------:R-:W-:Y:S05]  /*0180*/  BRA `(.L_x_2) ;  /* 0x0000000000047947 */ /* 0x000fea0003800000 */
.L_x_1:
[----:B------:R0:W-:Y:S02]  /*0190*/  STS [R2+0x4], RZ ;  /* 0x000004ff02007388 */ /* 0x0001e40000000800 */
.L_x_2:
[----:B------:R-:W-:Y:S05]  /*01a0*/  BSYNC.RECONVERGENT B0 ;  /* 0x0000000000007941 */ /* 0x000fea0003800200 */
.L_x_0:
[----:B------:R-:W-:Y:S01]  /*01b0*/  BAR.SYNC.DEFER_BLOCKING 0x0 ;  /* 0x0000000000007b1d */ /* 0x000fe20000010000 */
[C---:B------:R-:W-:Y:S01]  /*01c0*/  ISETP.GT.U32.AND P0, PT, R3.reuse, 0x1ff, PT ;  /* 0x000001ff0300780c */ /* 0x040fe20003f04070 */
[C---:B01----:R-:W-:Y:S01]  /*01d0*/  IMAD R2, R3.reuse, -0x4, R2 ;  /* 0xfffffffc03027824 */ /* 0x043fe200078e0202 */
[----:B------:R-:W-:-:S11]  /*01e0*/  ISETP.GT.U32.AND P1, PT, R3, 0xff, PT ;  /* 0x000000ff0300780c */ /* 0x000fd60003f24070 */
[----:B------:R-:W-:Y:S04]  /*01f0*/  @!P0 LDS R4, [R2+0x800] ;  /* 0x0008000002048984 */ /* 0x000fe80000000800 */
[----:B------:R-:W0:Y:S02]  /*0200*/  @!P0 LDS R5, [R2] ;  /* 0x0000000002058984 */ /* 0x000e240000000800 */
[----:B0-----:R-:W-:-:S05]  /*0210*/  @!P0 FADD R5, R4, R5 ;  /* 0x0000000504058221 */ /* 0x001fca0000000000 */
[----:B------:R-:W-:Y:S01]  /*0220*/  @!P0 STS [R2], R5 ;  /* 0x0000000502008388 */ /* 0x000fe20000000800 */
[----:B------:R-:W-:Y:S01]  /*0230*/  BAR.SYNC.DEFER_BLOCKING 0x0 ;  /* 0x0000000000007b1d */ /* 0x000fe20000010000 */
[----:B------:R-:W-:-:S05]  /*0240*/  ISETP.GT.U32.AND P0, PT, R3, 0x7f, PT ;  /* 0x0000007f0300780c */ /* 0x000fca0003f04070 */
        /* <DEDUP_REMOVED lines=41> */
[----:B------:R-:W-:-:S05]  /*04e0*/  ISETP.NE.AND P1, PT, R3, RZ, PT ;  /* 0x000000ff0300720c */ /* 0x000fca0003f25270 */
[----:B------:R-:W-:Y:S04]  /*04f0*/  @!P0 LDS R4, [R2+0x8] ;  /* 0x0000080002048984 */ /* 0x000fe80000000800 */
[----:B------:R-:W0:Y:S02]  /*0500*/  @!P0 LDS R9, [R2] ;  /* 0x0000000002098984 */ /* 0x000e240000000800 */
[----:B0-----:R-:W-:-:S05]  /*0510*/  @!P0 FADD R9, R4, R9 ;  /* 0x0000000904098221 */ /* 0x001fca0000000000 */
[----:B------:R-:W-:Y:S01]  /*0520*/  @!P0 STS [R2], R9 ;  /* 0x0000000902008388 */ /* 0x000fe20000000800 */
[----:B------:R-:W-:Y:S06]  /*0530*/  BAR.SYNC.DEFER_BLOCKING 0x0 ;  /* 0x0000000000007b1d */ /* 0x000fec0000010000 */
[----:B------:R-:W-:Y:S04]  /*0540*/  @!P1 LDS R3, [UR4+0x4] ;  /* 0x00000404ff039984 */ /* 0x000fe80008000800 */
[----:B------:R-:W0:Y:S02]  /*0550*/  @!P1 LDS R4, [R2] ;  /* 0x0000000002049984 */ /* 0x000e240000000800 */
[----:B0-----:R-:W-:-:S02]  /*0560*/  @!P1 FADD R3, R3, R4 ;  /* 0x0000000403039221 */ /* 0x001fc40000000000 */
[----:B------:R-:W0:Y:S03]  /*0570*/  LDC.64 R4, c[0x0][0x388] ;  /* 0x0000e200ff047b82 */ /* 0x000e260000000a00 */
[----:B------:R-:W-:Y:S04]  /*0580*/  @!P1 STS [R2], R3 ;  /* 0x0000000302009388 */ /* 0x000fe80000000800 */
[----:B------:R-:W1:Y:S01]  /*0590*/  LDS R7, [UR4] ;  /* 0x00000004ff077984 */ /* 0x000e620008000800 */
[----:B0-----:R-:W-:-:S05]  /*05a0*/  IMAD.WIDE.U32 R4, R0, 0x4, R4 ;  /* 0x0000000400047825 */ /* 0x001fca00078e0004 */
[----:B-1----:R-:W-:Y:S01]  /*05b0*/  STG.E desc[UR6][R4.64], R7 ;  /* 0x0000000704007986 */ /* 0x002fe2000c101906 */
[----:B------:R-:W-:Y:S05]  /*05c0*/  EXIT ;  /* 0x000000000000794d */ /* 0x000fea0003800000 */
.L_x_3:
[----:B------:R-:W-:-:S00]  /*05d0*/  BRA `(.L_x_3) ;  /* 0xfffffffc00fc7947 */ /* 0x000fc0000383ffff */
[----:B------:R-:W-:-:S00]  /*05e0*/  NOP ;  /* 0x0000000000007918 */ /* 0x000fc00000000000 */
        /* <DEDUP_REMOVED lines=9> */
.L_x_4:


//--------------------- .nv.shared._Z5totalPfS_i  --------------------------
	.section	.nv.shared._Z5totalPfS_i,"aw",@nobits
	.sectionflags	@""
	.align	4
.nv.shared._Z5totalPfS_i:
	.zero		5120


//--------------------- .nv.shared.reserved.0     --------------------------
	.section	.nv.shared.reserved.0,"aw",@nobits
	.weak		__nv_reservedSMEM_offset_0_alias
	.size		__nv_reservedSMEM_offset_0_alias, 0, 64
	.other		__nv_reservedSMEM_offset_0_alias,@"STO_CUDA_RESERVED_SHARED STV_DEFAULT"
__nv_reservedSMEM_offset_0_alias:
	.zero		0
	.zero		64


//--------------------- .nv.constant0._Z5totalPfS_i --------------------------
	.section	.nv.constant0._Z5totalPfS_i,"a",@progbits
	.sectionflags	@""
	.align	4
.nv.constant0._Z5totalPfS_i:
	.zero		916


//--------------------- SYMBOLS --------------------------

	.type		.nv.reservedSmem.offset0,@object
	.size		.nv.reservedSmem.offset0,0x4
	.type		.nv.reservedSmem.cap,@object
	.size		.nv.reservedSmem.cap,0x4
